//
// Generated by NVIDIA NVVM Compiler
//
// Compiler Build ID: CL-36424714
// Cuda compilation tools, release 13.0, V13.0.88
// Based on NVVM 20.0.0
//

.version 9.0
.target sm_100
.address_size 64

	// .globl	_Z20knapsack_item_kernelPdPKiPKdiii

.visible .entry _Z20knapsack_item_kernelPdPKiPKdiii(
	.param .u64 .ptr .align 1 _Z20knapsack_item_kernelPdPKiPKdiii_param_0,
	.param .u64 .ptr .align 1 _Z20knapsack_item_kernelPdPKiPKdiii_param_1,
	.param .u64 .ptr .align 1 _Z20knapsack_item_kernelPdPKiPKdiii_param_2,
	.param .u32 _Z20knapsack_item_kernelPdPKiPKdiii_param_3,
	.param .u32 _Z20knapsack_item_kernelPdPKiPKdiii_param_4,
	.param .u32 _Z20knapsack_item_kernelPdPKiPKdiii_param_5
)
{
	.reg .pred 	%p<4>;
	.reg .b32 	%r<15>;
	.reg .b64 	%rd<25>;
	.reg .b64 	%fd<6>;

	ld.param.u64 	%rd4, [_Z20knapsack_item_kernelPdPKiPKdiii_param_0];
	ld.param.u64 	%rd2, [_Z20knapsack_item_kernelPdPKiPKdiii_param_1];
	ld.param.u64 	%rd3, [_Z20knapsack_item_kernelPdPKiPKdiii_param_2];
	ld.param.u32 	%r4, [_Z20knapsack_item_kernelPdPKiPKdiii_param_3];
	ld.param.u32 	%r5, [_Z20knapsack_item_kernelPdPKiPKdiii_param_4];
	ld.param.u32 	%r6, [_Z20knapsack_item_kernelPdPKiPKdiii_param_5];
	cvta.to.global.u64 	%rd1, %rd4;
	mov.u32 	%r7, %ctaid.x;
	mov.u32 	%r8, %ntid.x;
	mov.u32 	%r9, %tid.x;
	mad.lo.s32 	%r1, %r7, %r8, %r9;
	setp.ge.s32 	%p1, %r1, %r6;
	@%p1 bra 	$L__BB0_4;
	add.s32 	%r10, %r1, 1;
	cvta.to.global.u64 	%rd5, %rd2;
	add.s32 	%r11, %r5, -1;
	mul.wide.s32 	%rd6, %r5, 4;
	add.s64 	%rd7, %rd5, %rd6;
	ld.global.u32 	%r2, [%rd7+-4];
	mad.lo.s32 	%r3, %r11, %r4, %r10;
	mul.wide.s32 	%rd8, %r3, 8;
	add.s64 	%rd9, %rd1, %rd8;
	ld.global.f64 	%fd1, [%rd9];
	setp.le.s32 	%p2, %r2, %r10;
	@%p2 bra 	$L__BB0_3;
	mul.lo.s32 	%r14, %r5, %r4;
	cvt.s64.s32 	%rd20, %r14;
	cvt.s64.s32 	%rd21, %r1;
	add.s64 	%rd22, %rd20, %rd21;
	shl.b64 	%rd23, %rd22, 3;
	add.s64 	%rd24, %rd1, %rd23;
	st.global.f64 	[%rd24+8], %fd1;
	bra.uni 	$L__BB0_4;
$L__BB0_3:
	sub.s32 	%r12, %r3, %r2;
	mul.wide.s32 	%rd10, %r12, 8;
	add.s64 	%rd11, %rd1, %rd10;
	ld.global.f64 	%fd2, [%rd11];
	cvta.to.global.u64 	%rd12, %rd3;
	mul.wide.s32 	%rd13, %r5, 8;
	add.s64 	%rd14, %rd12, %rd13;
	ld.global.f64 	%fd3, [%rd14+-8];
	add.f64 	%fd4, %fd2, %fd3;
	setp.gt.f64 	%p3, %fd1, %fd4;
	selp.f64 	%fd5, %fd1, %fd4, %p3;
	mul.lo.s32 	%r13, %r5, %r4;
	cvt.s64.s32 	%rd15, %r13;
	cvt.s64.s32 	%rd16, %r1;
	add.s64 	%rd17, %rd15, %rd16;
	shl.b64 	%rd18, %rd17, 3;
	add.s64 	%rd19, %rd1, %rd18;
	st.global.f64 	[%rd19+8], %fd5;
$L__BB0_4:
	ret;

}


// ===== COMPILED SASS (sm_100) =====

	.target	sm_100

	.elftype	@"ET_EXEC"


//--------------------- .note.nv.tkinfo           --------------------------
	.section	.note.nv.tkinfo,"",@"SHT_NOTE"
	.sectionflags	@"SHF_NOTE_NV_TKINFO"
	.tkinfo
        /*0018*/ 	.word	0x00000002
        /*0030*/ 	.string	""
        /*0030*/ 	.string	"ptxas"
        /*0030*/ 	.string	"Cuda compilation tools, release 13.0, V13.0.88"
        /*0030*/ 	.string	"Build cuda_13.0.r13.0/compiler.36424714_0"
        /*0030*/ 	.string	"-arch sm_100 -m 64 "



//--------------------- .note.nv.cuinfo           --------------------------
	.section	.note.nv.cuinfo,"",@"SHT_NOTE"
	.sectionflags	@"SHF_NOTE_NV_CUINFO"
        /*0018*/ 	.short	0x0002
        /*001a*/ 	.short	0x0064
        /*001c*/ 	.short	0x0082
	.zero		2


//--------------------- .nv.info                  --------------------------
	.section	.nv.info,"",@"SHT_CUDA_INFO"
	.align	4


	//----- nvinfo : EIATTR_REGCOUNT
	.align		4
        /*0000*/ 	.byte	0x04, 0x2f
        /*0002*/ 	.short	(.L_1 - .L_0)
	.align		4
.L_0:
        /*0004*/ 	.word	index@(_Z20knapsack_item_kernelPdPKiPKdiii)
        /*0008*/ 	.word	0x00000010


	//----- nvinfo : EIATTR_FRAME_SIZE
	.align		4
.L_1:
        /*000c*/ 	.byte	0x04, 0x11
        /*000e*/ 	.short	(.L_3 - .L_2)
	.align		4
.L_2:
        /*0010*/ 	.word	index@(_Z20knapsack_item_kernelPdPKiPKdiii)
        /*0014*/ 	.word	0x00000000


	//----- nvinfo : EIATTR_MIN_STACK_SIZE
	.align		4
.L_3:
        /*0018*/ 	.byte	0x04, 0x12
        /*001a*/ 	.short	(.L_5 - .L_4)
	.align		4
.L_4:
        /*001c*/ 	.word	index@(_Z20knapsack_item_kernelPdPKiPKdiii)
        /*0020*/ 	.word	0x00000000
.L_5:


//--------------------- .nv.compat                --------------------------
	.section	.nv.compat,"",@"SHT_CUDA_COMPAT_INFO"
	.align	4
        /*0000*/ 	.byte	0x02, 0x09, 0x00, 0x00, 0x02, 0x02, 0x01, 0x00, 0x02, 0x05, 0x05, 0x00, 0x03, 0x07, 0x01, 0x01
        /*0010*/ 	.byte	0x02, 0x03, 0x00, 0x00, 0x02, 0x06, 0x01, 0x00, 0x04, 0x0b, 0x08, 0x00, 0x01, 0x00, 0x00, 0x00
        /*0020*/ 	.byte	0x00, 0x00, 0x00, 0x00


//--------------------- .nv.info._Z20knapsack_item_kernelPdPKiPKdiii --------------------------
	.section	.nv.info._Z20knapsack_item_kernelPdPKiPKdiii,"",@"SHT_CUDA_INFO"
	.sectionflags	@""
	.align	4


	//----- nvinfo : EIATTR_CUDA_API_VERSION
	.align		4
        /*0000*/ 	.byte	0x04, 0x37
        /*0002*/ 	.short	(.L_7 - .L_6)
.L_6:
        /*0004*/ 	.word	0x00000082


	//----- nvinfo : EIATTR_KPARAM_INFO
	.align		4
.L_7:
        /*0008*/ 	.byte	0x04, 0x17
        /*000a*/ 	.short	(.L_9 - .L_8)
.L_8:
        /*000c*/ 	.word	0x00000000
        /*0010*/ 	.short	0x0005
        /*0012*/ 	.short	0x0020
        /*0014*/ 	.byte	0x00, 0xf0, 0x11, 0x00


	//----- nvinfo : EIATTR_KPARAM_INFO
	.align		4
.L_9:
        /*0018*/ 	.byte	0x04, 0x17
        /*001a*/ 	.short	(.L_11 - .L_10)
.L_10:
        /*001c*/ 	.word	0x00000000
        /*0020*/ 	.short	0x0004
        /*0022*/ 	.short	0x001c
        /*0024*/ 	.byte	0x00, 0xf0, 0x11, 0x00


	//----- nvinfo : EIATTR_KPARAM_INFO
	.align		4
.L_11:
        /*0028*/ 	.byte	0x04, 0x17
        /*002a*/ 	.short	(.L_13 - .L_12)
.L_12:
        /*002c*/ 	.word	0x00000000
        /*0030*/ 	.short	0x0003
        /*0032*/ 	.short	0x0018
        /*0034*/ 	.byte	0x00, 0xf0, 0x11, 0x00


	//----- nvinfo : EIATTR_KPARAM_INFO
	.align		4
.L_13:
        /*0038*/ 	.byte	0x04, 0x17
        /*003a*/ 	.short	(.L_15 - .L_14)
.L_14:
        /*003c*/ 	.word	0x00000000
        /*0040*/ 	.short	0x0002
        /*0042*/ 	.short	0x0010
        /*0044*/ 	.byte	0x00, 0xf5, 0x21, 0x00


	//----- nvinfo : EIATTR_KPARAM_INFO
	.align		4
.L_15:
        /*0048*/ 	.byte	0x04, 0x17
        /*004a*/ 	.short	(.L_17 - .L_16)
.L_16:
        /*004c*/ 	.word	0x00000000
        /*0050*/ 	.short	0x0001
        /*0052*/ 	.short	0x0008
        /*0054*/ 	.byte	0x00, 0xf5, 0x21, 0x00


	//----- nvinfo : EIATTR_KPARAM_INFO
	.align		4
.L_17:
        /*0058*/ 	.byte	0x04, 0x17
        /*005a*/ 	.short	(.L_19 - .L_18)
.L_18:
        /*005c*/ 	.word	0x00000000
        /*0060*/ 	.short	0x0000
        /*0062*/ 	.short	0x0000
        /*0064*/ 	.byte	0x00, 0xf5, 0x21, 0x00


	//----- nvinfo : EIATTR_SPARSE_MMA_MASK
	.align		4
.L_19:
        /*0068*/ 	.byte	0x03, 0x50
        /*006a*/ 	.short	0x0000


	//----- nvinfo : EIATTR_MAXREG_COUNT
	.align		4
        /*006c*/ 	.byte	0x03, 0x1b
        /*006e*/ 	.short	0x00ff


	//----- nvinfo : EIATTR_MERCURY_ISA_VERSION
	.align		4
        /*0070*/ 	.byte	0x03, 0x5f
        /*0072*/ 	.short	0x0101


	//----- nvinfo : EIATTR_VRC_CTA_INIT_COUNT
	.align		4
        /*0074*/ 	.byte	0x02, 0x4a
	.zero		1
	.zero		1


	//----- nvinfo : EIATTR_EXIT_INSTR_OFFSETS
	.align		4
        /*0078*/ 	.byte	0x04, 0x1c
        /*007a*/ 	.short	(.L_21 - .L_20)


	//   ....[0]....
.L_20:
        /*007c*/ 	.word	0x00000070


	//   ....[1]....
        /*0080*/ 	.word	0x000001d0


	//   ....[2]....
        /*0084*/ 	.word	0x00000300


	//----- nvinfo : EIATTR_CRS_STACK_SIZE
	.align		4
.L_21:
        /*0088*/ 	.byte	0x04, 0x1e
        /*008a*/ 	.short	(.L_23 - .L_22)
.L_22:
        /*008c*/ 	.word	0x00000000


	//----- nvinfo : EIATTR_CBANK_PARAM_SIZE
	.align		4
.L_23:
        /*0090*/ 	.byte	0x03, 0x19
        /*0092*/ 	.short	0x0024


	//----- nvinfo : EIATTR_PARAM_CBANK
	.align		4
        /*0094*/ 	.byte	0x04, 0x0a
        /*0096*/ 	.short	(.L_25 - .L_24)
	.align		4
.L_24:
        /*0098*/ 	.word	index@(.nv.constant0._Z20knapsack_item_kernelPdPKiPKdiii)
        /*009c*/ 	.short	0x0380
        /*009e*/ 	.short	0x0024


	//----- nvinfo : EIATTR_SW_WAR
	.align		4
.L_25:
        /*00a0*/ 	.byte	0x04, 0x36
        /*00a2*/ 	.short	(.L_27 - .L_26)
.L_26:
        /*00a4*/ 	.word	0x00000008
.L_27:


//--------------------- .nv.callgraph             --------------------------
	.section	.nv.callgraph,"",@"SHT_CUDA_CALLGRAPH"
	.align	4
	.sectionentsize	8
	.align		4
        /*0000*/ 	.word	0x00000000
	.align		4
        /*0004*/ 	.word	0xffffffff
	.align		4
        /*0008*/ 	.word	0x00000000
	.align		4
        /*000c*/ 	.word	0xfffffffe
	.align		4
        /*0010*/ 	.word	0x00000000
	.align		4
        /*0014*/ 	.word	0xfffffffd
	.align		4
        /*0018*/ 	.word	0x00000000
	.align		4
        /*001c*/ 	.word	0xfffffffc


//--------------------- .text._Z20knapsack_item_kernelPdPKiPKdiii --------------------------
	.section	.text._Z20knapsack_item_kernelPdPKiPKdiii,"ax",@progbits
	.align	128
        .global         _Z20knapsack_item_kernelPdPKiPKdiii
        .type           _Z20knapsack_item_kernelPdPKiPKdiii,@function
        .size           _Z20knapsack_item_kernelPdPKiPKdiii,(.L_x_2 - _Z20knapsack_item_kernelPdPKiPKdiii)
        .other          _Z20knapsack_item_kernelPdPKiPKdiii,@"STO_CUDA_ENTRY STV_DEFAULT"
_Z20knapsack_item_kernelPdPKiPKdiii:
.text._Z20knapsack_item_kernelPdPKiPKdiii:
[----:B------:R-:W-:Y:S01]  /*0000*/  LDC R1, c[0x0][0x37c] ;  /* 0x0000df00ff017b82 */ /* 0x000fe20000000800 */
[----:B------:R-:W0:Y:S07]  /*0010*/  S2R R3, SR_TID.X ;  /* 0x0000000000037919 */ /* 0x000e2e0000002100 */
[----:B------:R-:W0:Y:S01]  /*0020*/  S2UR UR4, SR_CTAID.X ;  /* 0x00000000000479c3 */ /* 0x000e220000002500 */
[----:B------:R-:W1:Y:S07]  /*0030*/  LDCU UR5, c[0x0][0x3a0] ;  /* 0x00007400ff0577ac */ /* 0x000e6e0008000800 */
[----:B------:R-:W0:Y:S02]  /*0040*/  LDC R0, c[0x0][0x360] ;  /* 0x0000d800ff007b82 */ /* 0x000e240000000800 */
[----:B0-----:R-:W-:-:S05]  /*0050*/  IMAD R0, R0, UR4, R3 ;  /* 0x0000000400007c24 */ /* 0x001fca000f8e0203 */
[----:B-1----:R-:W-:-:S13]  /*0060*/  ISETP.GE.AND P0, PT, R0, UR5, PT ;  /* 0x0000000500007c0c */ /* 0x002fda000bf06270 */
[----:B------:R-:W-:Y:S05]  /*0070*/  @P0 EXIT ;  /* 0x000000000000094d */ /* 0x000fea0003800000 */
[----:B------:R-:W0:Y:S01]  /*0080*/  LDC.64 R6, c[0x0][0x388] ;  /* 0x0000e200ff067b82 */ /* 0x000e220000000a00 */
[----:B------:R-:W1:Y:S07]  /*0090*/  LDCU.64 UR4, c[0x0][0x358] ;  /* 0x00006b00ff0477ac */ /* 0x000e6e0008000a00 */
[----:B------:R-:W0:Y:S08]  /*00a0*/  LDC.64 R2, c[0x0][0x398] ;  /* 0x0000e600ff027b82 */ /* 0x000e300000000a00 */
[----:B------:R-:W2:Y:S01]  /*00b0*/  LDC.64 R8, c[0x0][0x380] ;  /* 0x0000e000ff087b82 */ /* 0x000ea20000000a00 */
[----:B0-----:R-:W-:-:S06]  /*00c0*/  IMAD.WIDE R6, R3, 0x4, R6 ;  /* 0x0000000403067825 */ /* 0x001fcc00078e0206 */
[----:B-1----:R-:W3:Y:S01]  /*00d0*/  LDG.E R6, desc[UR4][R6.64+-0x4] ;  /* 0xfffffc0406067981 */ /* 0x002ee2000c1e1900 */
[----:B------:R-:W-:Y:S02]  /*00e0*/  VIADD R5, R0, 0x1 ;  /* 0x0000000100057836 */ /* 0x000fe40000000000 */
[----:B------:R-:W-:-:S04]  /*00f0*/  VIADD R4, R3, 0xffffffff ;  /* 0xffffffff03047836 */ /* 0x000fc80000000000 */
[----:B------:R-:W-:Y:S01]  /*0100*/  IMAD R13, R4, R2, R5 ;  /* 0x00000002040d7224 */ /* 0x000fe200078e0205 */
[----:B---3--:R-:W-:-:S03]  /*0110*/  ISETP.GT.AND P0, PT, R6, R5, PT ;  /* 0x000000050600720c */ /* 0x008fc60003f04270 */
[----:B--2---:R-:W-:-:S06]  /*0120*/  IMAD.WIDE R4, R13, 0x8, R8 ;  /* 0x000000080d047825 */ /* 0x004fcc00078e0208 */
[----:B------:R-:W5:Y:S04]  /*0130*/  LDG.E.64 R4, desc[UR4][R4.64] ;  /* 0x0000000404047981 */ /* 0x000f68000c1e1b00 */
[----:B------:R-:W-:Y:S05]  /*0140*/  @!P0 BRA `(.L_x_0) ;  /* 0x0000000000248947 */ /* 0x000fea0003800000 */
[----:B------:R-:W0:Y:S01]  /*0150*/  LDCU.64 UR6, c[0x0][0x380] ;  /* 0x00007000ff0677ac */ /* 0x000e220008000a00 */
[----:B------:R-:W-:Y:S01]  /*0160*/  IMAD R3, R3, R2, RZ ;  /* 0x0000000203037224 */ /* 0x000fe200078e02ff */
[----:B------:R-:W-:-:S04]  /*0170*/  SHF.R.S32.HI R2, RZ, 0x1f, R0 ;  /* 0x0000001fff027819 */ /* 0x000fc80000011400 */
[----:B------:R-:W-:-:S04]  /*0180*/  IADD3 R0, P0, PT, R0, R3, RZ ;  /* 0x0000000300007210 */ /* 0x000fc80007f1e0ff */
[----:B------:R-:W-:Y:S02]  /*0190*/  LEA.HI.X.SX32 R3, R3, R2, 0x1, P0 ;  /* 0x0000000203037211 */ /* 0x000fe400000f0eff */
[----:B0-----:R-:W-:-:S04]  /*01a0*/  LEA R2, P0, R0, UR6, 0x3 ;  /* 0x0000000600027c11 */ /* 0x001fc8000f8018ff */
[----:B------:R-:W-:-:S05]  /*01b0*/  LEA.HI.X R3, R0, UR7, R3, 0x3, P0 ;  /* 0x0000000700037c11 */ /* 0x000fca00080f1c03 */
[----:B-----5:R-:W-:Y:S01]  /*01c0*/  STG.E.64 desc[UR4][R2.64+0x8], R4 ;  /* 0x0000080402007986 */ /* 0x020fe2000c101b04 */
[----:B------:R-:W-:Y:S05]  /*01d0*/  EXIT ;  /* 0x000000000000794d */ /* 0x000fea0003800000 */
.L_x_0:
[----:B------:R-:W0:Y:S01]  /*01e0*/  LDC.64 R10, c[0x0][0x390] ;  /* 0x0000e400ff0a7b82 */ /* 0x000e220000000a00 */
[----:B------:R-:W-:Y:S01]  /*01f0*/  IMAD.IADD R7, R13, 0x1, -R6 ;  /* 0x000000010d077824 */ /* 0x000fe200078e0a06 */
[----:B------:R-:W1:Y:S03]  /*0200*/  LDCU.64 UR6, c[0x0][0x380] ;  /* 0x00007000ff0677ac */ /* 0x000e660008000a00 */
[----:B------:R-:W-:-:S06]  /*0210*/  IMAD.WIDE R6, R7, 0x8, R8 ;  /* 0x0000000807067825 */ /* 0x000fcc00078e0208 */
[----:B------:R-:W2:Y:S01]  /*0220*/  LDG.E.64 R6, desc[UR4][R6.64] ;  /* 0x0000000406067981 */ /* 0x000ea2000c1e1b00 */
[----:B0-----:R-:W-:-:S06]  /*0230*/  IMAD.WIDE R8, R3, 0x8, R10 ;  /* 0x0000000803087825 */ /* 0x001fcc00078e020a */
[----:B------:R-:W2:Y:S01]  /*0240*/  LDG.E.64 R8, desc[UR4][R8.64+-0x8] ;  /* 0xfffff80408087981 */ /* 0x000ea2000c1e1b00 */
[----:B------:R-:W-:Y:S01]  /*0250*/  IMAD R11, R3, R2, RZ ;  /* 0x00000002030b7224 */ /* 0x000fe200078e02ff */
[----:B------:R-:W-:-:S04]  /*0260*/  SHF.R.S32.HI R10, RZ, 0x1f, R0 ;  /* 0x0000001fff0a7819 */ /* 0x000fc80000011400 */
[----:B------:R-:W-:-:S04]  /*0270*/  IADD3 R0, P0, PT, R0, R11, RZ ;  /* 0x0000000b00007210 */ /* 0x000fc80007f1e0ff */
[----:B------:R-:W-:Y:S02]  /*0280*/  LEA.HI.X.SX32 R11, R11, R10, 0x1, P0 ;  /* 0x0000000a0b0b7211 */ /* 0x000fe400000f0eff */
[----:B-1----:R-:W-:-:S04]  /*0290*/  LEA R10, P1, R0, UR6, 0x3 ;  /* 0x00000006000a7c11 */ /* 0x002fc8000f8218ff */
[----:B------:R-:W-:Y:S01]  /*02a0*/  LEA.HI.X R11, R0, UR7, R11, 0x3, P1 ;  /* 0x00000007000b7c11 */ /* 0x000fe200088f1c0b */
[----:B--2---:R-:W-:-:S08]  /*02b0*/  DADD R2, R6, R8 ;  /* 0x0000000006027229 */ /* 0x004fd00000000008 */
[----:B-----5:R-:W-:-:S06]  /*02c0*/  DSETP.GT.AND P0, PT, R4, R2, PT ;  /* 0x000000020400722a */ /* 0x020fcc0003f04000 */
[----:B------:R-:W-:Y:S02]  /*02d0*/  FSEL R2, R4, R2, P0 ;  /* 0x0000000204027208 */ /* 0x000fe40000000000 */
[----:B------:R-:W-:-:S05]  /*02e0*/  FSEL R3, R5, R3, P0 ;  /* 0x0000000305037208 */ /* 0x000fca0000000000 */
[----:B------:R-:W-:Y:S01]  /*02f0*/  STG.E.64 desc[UR4][R10.64+0x8], R2 ;  /* 0x000008020a007986 */ /* 0x000fe2000c101b04 */
[----:B------:R-:W-:Y:S05]  /*0300*/  EXIT ;  /* 0x000000000000794d */ /* 0x000fea0003800000 */
.L_x_1:
[----:B------:R-:W-:-:S00]  /*0310*/  BRA `(.L_x_1) ;  /* 0xfffffffc00fc7947 */ /* 0x000fc0000383ffff */
[----:B------:R-:W-:-:S00]  /*0320*/  NOP ;  /* 0x0000000000007918 */ /* 0x000fc00000000000 */
        /* <DEDUP_REMOVED lines=13> */
.L_x_2:


//--------------------- .nv.shared.reserved.0     --------------------------
	.section	.nv.shared.reserved.0,"aw",@nobits
	.weak		__nv_reservedSMEM_offset_0_alias
	.size		__nv_reservedSMEM_offset_0_alias, 0, 64
	.other		__nv_reservedSMEM_offset_0_alias,@"STO_CUDA_RESERVED_SHARED STV_DEFAULT"
__nv_reservedSMEM_offset_0_alias:
	.zero		0
	.zero		64


//--------------------- .nv.constant0._Z20knapsack_item_kernelPdPKiPKdiii --------------------------
	.section	.nv.constant0._Z20knapsack_item_kernelPdPKiPKdiii,"a",@progbits
	.sectionflags	@""
	.align	4
.nv.constant0._Z20knapsack_item_kernelPdPKiPKdiii:
	.zero		932


//--------------------- SYMBOLS --------------------------

	.type		.nv.reservedSmem.offset0,@object
	.size		.nv.reservedSmem.offset0,0x4
